	.headerflags	@"EF_CUDA_TEXMODE_UNIFIED EF_CUDA_64BIT_ADDRESS EF_CUDA_ACCELERATORS EF_CUDA_SM90 EF_CUDA_VIRTUAL_SM(EF_CUDA_SM90)"
	.elftype	@"ET_EXEC"


//--------------------- .nv.info                  --------------------------
	.section	.nv.info,"",@"SHT_CUDA_INFO"
	.align	4


	//----- nvinfo : EIATTR_REGCOUNT
	.align		4
        /*0000*/ 	.byte	0x04, 0x2f
        /*0002*/ 	.short	(.L_3 - .L_2)
	.align		4
.L_2:
        /*0004*/ 	.word	index@(triton_poi_fused__native_batch_norm_legit_no_training_10)
        /*0008*/ 	.word	0x00000014


	//----- nvinfo : EIATTR_FRAME_SIZE
	.align		4
.L_3:
        /*000c*/ 	.byte	0x04, 0x11
        /*000e*/ 	.short	(.L_5 - .L_4)
	.align		4
.L_4:
        /*0010*/ 	.word	index@(triton_poi_fused__native_batch_norm_legit_no_training_10)
        /*0014*/ 	.word	0x00000000


	//----- nvinfo : EIATTR_MIN_STACK_SIZE
	.align		4
.L_5:
        /*0018*/ 	.byte	0x04, 0x12
        /*001a*/ 	.short	(.L_7 - .L_6)
	.align		4
.L_6:
        /*001c*/ 	.word	index@(triton_poi_fused__native_batch_norm_legit_no_training_10)
        /*0020*/ 	.word	0x00000000
.L_7:


//--------------------- .nv.info.triton_poi_fused__native_batch_norm_legit_no_training_10 --------------------------
	.section	.nv.info.triton_poi_fused__native_batch_norm_legit_no_training_10,"",@"SHT_CUDA_INFO"
	.sectionflags	@""
	.align	4


	//----- nvinfo : EIATTR_CUDA_API_VERSION
	.align		4
        /*0000*/ 	.byte	0x04, 0x37
        /*0002*/ 	.short	(.L_9 - .L_8)
.L_8:
        /*0004*/ 	.word	0x00000080


	//----- nvinfo : EIATTR_KPARAM_INFO
	.align		4
.L_9:
        /*0008*/ 	.byte	0x04, 0x17
        /*000a*/ 	.short	(.L_11 - .L_10)
.L_10:
        /*000c*/ 	.word	0x00000000
        /*0010*/ 	.short	0x0006
        /*0012*/ 	.short	0x0030
        /*0014*/ 	.byte	0x00, 0xf4, 0x21, 0x00


	//----- nvinfo : EIATTR_KPARAM_INFO
	.align		4
.L_11:
        /*0018*/ 	.byte	0x04, 0x17
        /*001a*/ 	.short	(.L_13 - .L_12)
.L_12:
        /*001c*/ 	.word	0x00000000
        /*0020*/ 	.short	0x0005
        /*0022*/ 	.short	0x0028
        /*0024*/ 	.byte	0x00, 0xf0, 0x11, 0x00


	//----- nvinfo : EIATTR_KPARAM_INFO
	.align		4
.L_13:
        /*0028*/ 	.byte	0x04, 0x17
        /*002a*/ 	.short	(.L_15 - .L_14)
.L_14:
        /*002c*/ 	.word	0x00000000
        /*0030*/ 	.short	0x0004
        /*0032*/ 	.short	0x0020
        /*0034*/ 	.byte	0x00, 0xf4, 0x21, 0x00


	//----- nvinfo : EIATTR_KPARAM_INFO
	.align		4
.L_15:
        /*0038*/ 	.byte	0x04, 0x17
        /*003a*/ 	.short	(.L_17 - .L_16)
.L_16:
        /*003c*/ 	.word	0x00000000
        /*0040*/ 	.short	0x0003
        /*0042*/ 	.short	0x0018
        /*0044*/ 	.byte	0x00, 0xf4, 0x21, 0x00


	//----- nvinfo : EIATTR_KPARAM_INFO
	.align		4
.L_17:
        /*0048*/ 	.byte	0x04, 0x17
        /*004a*/ 	.short	(.L_19 - .L_18)
.L_18:
        /*004c*/ 	.word	0x00000000
        /*0050*/ 	.short	0x0002
        /*0052*/ 	.short	0x0010
        /*0054*/ 	.byte	0x00, 0xf4, 0x21, 0x00


	//----- nvinfo : EIATTR_KPARAM_INFO
	.align		4
.L_19:
        /*0058*/ 	.byte	0x04, 0x17
        /*005a*/ 	.short	(.L_21 - .L_20)
.L_20:
        /*005c*/ 	.word	0x00000000
        /*0060*/ 	.short	0x0001
        /*0062*/ 	.short	0x0008
        /*0064*/ 	.byte	0x00, 0xf4, 0x21, 0x00


	//----- nvinfo : EIATTR_KPARAM_INFO
	.align		4
.L_21:
        /*0068*/ 	.byte	0x04, 0x17
        /*006a*/ 	.short	(.L_23 - .L_22)
.L_22:
        /*006c*/ 	.word	0x00000000
        /*0070*/ 	.short	0x0000
        /*0072*/ 	.short	0x0000
        /*0074*/ 	.byte	0x00, 0xf4, 0x21, 0x00


	//----- nvinfo : EIATTR_SPARSE_MMA_MASK
	.align		4
.L_23:
        /*0078*/ 	.byte	0x03, 0x50
        /*007a*/ 	.short	0x0000


	//----- nvinfo : EIATTR_MAXREG_COUNT
	.align		4
        /*007c*/ 	.byte	0x03, 0x1b
        /*007e*/ 	.short	0x00ff


	//----- nvinfo : EIATTR_EXIT_INSTR_OFFSETS
	.align		4
        /*0080*/ 	.byte	0x04, 0x1c
        /*0082*/ 	.short	(.L_25 - .L_24)


	//   ....[0]....
.L_24:
        /*0084*/ 	.word	0x00000380


	//   ....[1]....
        /*0088*/ 	.word	0x000003a0


	//----- nvinfo : EIATTR_REQNTID
	.align		4
.L_25:
        /*008c*/ 	.byte	0x04, 0x10
        /*008e*/ 	.short	(.L_27 - .L_26)
.L_26:
        /*0090*/ 	.word	0x00000080
        /*0094*/ 	.word	0x00000001
        /*0098*/ 	.word	0x00000001


	//----- nvinfo : EIATTR_CBANK_PARAM_SIZE
	.align		4
.L_27:
        /*009c*/ 	.byte	0x03, 0x19
        /*009e*/ 	.short	0x0038


	//----- nvinfo : EIATTR_PARAM_CBANK
	.align		4
        /*00a0*/ 	.byte	0x04, 0x0a
        /*00a2*/ 	.short	(.L_29 - .L_28)
	.align		4
.L_28:
        /*00a4*/ 	.word	index@(.nv.constant0.triton_poi_fused__native_batch_norm_legit_no_training_10)
        /*00a8*/ 	.short	0x0210
        /*00aa*/ 	.short	0x0038


	//----- nvinfo : EIATTR_SW_WAR
	.align		4
.L_29:
        /*00ac*/ 	.byte	0x04, 0x36
        /*00ae*/ 	.short	(.L_31 - .L_30)
.L_30:
        /*00b0*/ 	.word	0x00000008
.L_31:


//--------------------- .nv.callgraph             --------------------------
	.section	.nv.callgraph,"",@"SHT_CUDA_CALLGRAPH"
	.align	4
	.sectionentsize	8
	.align		4
        /*0000*/ 	.word	0x00000000
	.align		4
        /*0004*/ 	.word	0xffffffff
	.align		4
        /*0008*/ 	.word	0x00000000
	.align		4
        /*000c*/ 	.word	0xfffffffe
	.align		4
        /*0010*/ 	.word	0x00000000
	.align		4
        /*0014*/ 	.word	0xfffffffd
	.align		4
        /*0018*/ 	.word	0x00000000
	.align		4
        /*001c*/ 	.word	0xfffffffc


//--------------------- .nv.constant4             --------------------------
	.section	.nv.constant4,"a",@progbits
	.align	8
	.align		8
.nv.constant4:
        /*0000*/ 	.dword	_$_str
	.align		8
        /*0008*/ 	.dword	_$_str_$_2


//--------------------- .text.triton_poi_fused__native_batch_norm_legit_no_training_10 --------------------------
	.section	.text.triton_poi_fused__native_batch_norm_legit_no_training_10,"ax",@progbits
	.align	128
        .global         triton_poi_fused__native_batch_norm_legit_no_training_10
        .type           triton_poi_fused__native_batch_norm_legit_no_training_10,@function
        .size           triton_poi_fused__native_batch_norm_legit_no_training_10,(.L_x_1 - triton_poi_fused__native_batch_norm_legit_no_training_10)
        .other          triton_poi_fused__native_batch_norm_legit_no_training_10,@"STO_CUDA_ENTRY STV_DEFAULT"
triton_poi_fused__native_batch_norm_legit_no_training_10:
.text.triton_poi_fused__native_batch_norm_legit_no_training_10:
[----:B------:R-:W0:Y:S01]  /*0000*/  LDC R1, c[0x0][0x28] ;  /* 0x00000a00ff017b82 */ /* 0x000e220000000800 */
[----:B------:R-:W1:Y:S07]  /*0010*/  S2R R0, SR_TID.X ;  /* 0x0000000000007919 */ /* 0x000e6e0000002100 */
[----:B------:R-:W2:Y:S01]  /*0020*/  LDC.64 R6, c[0x0][0x220] ;  /* 0x00008800ff067b82 */ /* 0x000ea20000000a00 */
[----:B------:R-:W-:Y:S01]  /*0030*/  UMOV UR4, 0xf0 ;  /* 0x000000f000047882 */ /* 0x000fe20000000000 */
[----:B------:R-:W-:Y:S01]  /*0040*/  HFMA2.MMA R12, -RZ, RZ, 0, 0 ;  /* 0x00000000ff0c7435 */ /* 0x000fe200000001ff */
[----:B------:R-:W3:Y:S01]  /*0050*/  S2R R13, SR_CTAID.X ;  /* 0x00000000000d7919 */ /* 0x000ee20000002500 */
[----:B------:R-:W-:Y:S01]  /*0060*/  USHF.R.U32 UR8, UR4, 0x4, URZ ;  /* 0x0000000404087899 */ /* 0x000fe2000800163f */
[----:B------:R-:W-:-:S03]  /*0070*/  UMOV UR9, 0x140 ;  /* 0x0000014000097882 */ /* 0x000fc60000000000 */
[----:B------:R-:W-:-:S04]  /*0080*/  ULOP3.LUT UR9, UR9, 0xf, UR8, 0xf8, !UPT ;  /* 0x0000000f09097892 */ /* 0x000fc8000f8ef808 */
[----:B------:R-:W-:Y:S01]  /*0090*/  USHF.L.U32 UR9, UR9, 0x14, URZ ;  /* 0x0000001409097899 */ /* 0x000fe2000800063f */
[----:B------:R-:W-:Y:S01]  /*00a0*/  UMOV UR8, URZ ;  /* 0x0000003f00087c82 */ /* 0x000fe20008000000 */
[----:B------:R-:W4:Y:S08]  /*00b0*/  LDC.64 R4, c[0x0][0x218] ;  /* 0x00008600ff047b82 */ /* 0x000f300000000a00 */
[----:B------:R-:W5:Y:S08]  /*00c0*/  LDC.64 R8, c[0x0][0x228] ;  /* 0x00008a00ff087b82 */ /* 0x000f700000000a00 */
[----:B------:R-:W0:Y:S01]  /*00d0*/  LDC.64 R10, c[0x0][0x230] ;  /* 0x00008c00ff0a7b82 */ /* 0x000e220000000a00 */
[----:B-1----:R-:W-:-:S02]  /*00e0*/  LOP3.LUT R0, R0, 0x7f, RZ, 0xc0, !PT ;  /* 0x0000007f00007812 */ /* 0x002fc400078ec0ff */
[----:B---3--:R-:W-:Y:S02]  /*00f0*/  SHF.R.S32.HI R2, RZ, 0x18, R13 ;  /* 0x00000018ff027819 */ /* 0x008fe4000001140d */
[----:B------:R-:W-:Y:S02]  /*0100*/  LEA R13, R13, R0, 0x7 ;  /* 0x000000000d0d7211 */ /* 0x000fe400078e38ff */
[----:B------:R-:W-:Y:S02]  /*0110*/  SGXT R0, R2, 0x1 ;  /* 0x000000010200781a */ /* 0x000fe40000000200 */
[----:B------:R-:W-:Y:S01]  /*0120*/  ISETP.GE.AND P2, PT, R13, 0x6200, PT ;  /* 0x000062000d00780c */ /* 0x000fe20003f46270 */
[----:B------:R-:W1:Y:S01]  /*0130*/  LDC.64 R2, c[0x0][0x210] ;  /* 0x00008400ff027b82 */ /* 0x000e620000000a00 */
[----:B------:R-:W-:-:S04]  /*0140*/  LEA.HI R0, R0, R13, RZ, 0x5 ;  /* 0x0000000d00007211 */ /* 0x000fc800078f28ff */
[----:B------:R-:W-:-:S04]  /*0150*/  LOP3.LUT R0, R0, 0xffffffe0, RZ, 0xc0, !PT ;  /* 0xffffffe000007812 */ /* 0x000fc800078ec0ff */
[----:B------:R-:W-:-:S05]  /*0160*/  IADD3 R15, R13, -R0, RZ ;  /* 0x800000000d0f7210 */ /* 0x000fca0007ffe0ff */
[----:B--2---:R-:W-:-:S05]  /*0170*/  IMAD.WIDE R6, R15, 0x4, R6 ;  /* 0x000000040f067825 */ /* 0x004fca00078e0206 */
[----:B------:R5:W2:Y:S01]  /*0180*/  @!P2 LDG.E.EL R12, desc[UR8][R6.64] ;  /* 0x00000008060ca981 */ /* 0x000aa2000c2e1900 */
[----:B------:R-:W-:Y:S01]  /*0190*/  HFMA2.MMA R0, -RZ, RZ, 0, 0 ;  /* 0x00000000ff007435 */ /* 0x000fe200000001ff */
[----:B------:R-:W-:Y:S01]  /*01a0*/  MOV R17, RZ ;  /* 0x000000ff00117202 */ /* 0x000fe20000000f00 */
[----:B----4-:R-:W-:Y:S01]  /*01b0*/  IMAD.WIDE R4, R15, 0x4, R4 ;  /* 0x000000040f047825 */ /* 0x010fe200078e0204 */
[----:B------:R-:W-:-:S03]  /*01c0*/  ULDC.64 UR6, c[0x0][0x208] ;  /* 0x0000820000067ab9 */ /* 0x000fc60000000a00 */
[----:B-1----:R-:W-:Y:S01]  /*01d0*/  IMAD.WIDE R2, R13, 0x4, R2 ;  /* 0x000000040d027825 */ /* 0x002fe200078e0202 */
[----:B------:R-:W-:Y:S01]  /*01e0*/  USHF.R.U32 UR4, UR4, 0x4, URZ ;  /* 0x0000000404047899 */ /* 0x000fe2000800163f */
[----:B------:R-:W-:-:S03]  /*01f0*/  UMOV UR5, 0x140 ;  /* 0x0000014000057882 */ /* 0x000fc60000000000 */
[----:B------:R-:W-:-:S04]  /*0200*/  ULOP3.LUT UR5, UR5, 0xf, UR4, 0xf8, !UPT ;  /* 0x0000000f05057892 */ /* 0x000fc8000f8ef804 */
[----:B------:R-:W-:Y:S01]  /*0210*/  USHF.L.U32 UR5, UR5, 0x14, URZ ;  /* 0x0000001405057899 */ /* 0x000fe2000800063f */
[----:B------:R-:W-:Y:S01]  /*0220*/  UMOV UR4, URZ ;  /* 0x0000003f00047c82 */ /* 0x000fe20008000000 */
[----:B------:R1:W3:Y:S01]  /*0230*/  @!P2 LDG.E.EL R17, desc[UR8][R4.64] ;  /* 0x000000080411a981 */ /* 0x0002e2000c2e1900 */
[----:B-----5:R-:W-:-:S03]  /*0240*/  IMAD.WIDE R6, R15, 0x4, R8 ;  /* 0x000000040f067825 */ /* 0x020fc600078e0208 */
[----:B------:R-:W3:Y:S01]  /*0250*/  @!P2 LDG.E R0, desc[UR6][R2.64] ;  /* 0x000000060200a981 */ /* 0x000ee2000c1e1900 */
[----:B0-----:R-:W-:Y:S01]  /*0260*/  IMAD.WIDE R8, R15, 0x4, R10 ;  /* 0x000000040f087825 */ /* 0x001fe200078e020a */
[----:B------:R-:W-:-:S06]  /*0270*/  CS2R R10, SRZ ;  /* 0x00000000000a7805 */ /* 0x000fcc000001ff00 */
[----:B------:R-:W4:Y:S04]  /*0280*/  @!P2 LDG.E.EL R10, desc[UR4][R6.64] ;  /* 0x00000004060aa981 */ /* 0x000f28000c2e1900 */
[----:B------:R-:W4:Y:S01]  /*0290*/  @!P2 LDG.E.EL R11, desc[UR4][R8.64] ;  /* 0x00000004080ba981 */ /* 0x000f22000c2e1900 */
[----:B-1----:R-:W-:Y:S01]  /*02a0*/  MOV R4, 0x3e800000 ;  /* 0x3e80000000047802 */ /* 0x002fe20000000f00 */
[----:B--2---:R-:W-:-:S04]  /*02b0*/  FADD R12, R12, 9.9999997473787516356e-06 ;  /* 0x3727c5ac0c0c7421 */ /* 0x004fc80000000000 */
[----:B------:R-:W0:Y:S01]  /*02c0*/  MUFU.SQRT R13, R12 ;  /* 0x0000000c000d7308 */ /* 0x000e220000002000 */
[----:B---3--:R-:W-:Y:S01]  /*02d0*/  FADD R0, -R17, R0 ;  /* 0x0000000011007221 */ /* 0x008fe20000000100 */
[C---:B0-----:R-:W-:Y:S02]  /*02e0*/  FSETP.GT.AND P0, PT, |R13|.reuse, 8.50705917302346158658e+37, PT ;  /* 0x7e8000000d00780b */ /* 0x041fe40003f04200 */
[----:B------:R-:W-:Y:S02]  /*02f0*/  FSETP.GEU.AND P1, PT, |R13|, 1.175494350822287508e-38, PT ;  /* 0x008000000d00780b */ /* 0x000fe40003f2e200 */
[----:B------:R-:W-:-:S09]  /*0300*/  FSEL R4, R4, 1, P0 ;  /* 0x3f80000004047808 */ /* 0x000fd20000000000 */
[----:B------:R-:W-:Y:S02]  /*0310*/  @P0 FMUL R13, R13, 0.25 ;  /* 0x3e8000000d0d0820 */ /* 0x000fe40000400000 */
[----:B------:R-:W-:Y:S02]  /*0320*/  @!P1 FMUL R4, R4, 16777216 ;  /* 0x4b80000004049820 */ /* 0x000fe40000400000 */
[----:B------:R-:W-:-:S06]  /*0330*/  @!P1 FMUL R13, R13, 16777216 ;  /* 0x4b8000000d0d9820 */ /* 0x000fcc0000400000 */
[----:B------:R-:W0:Y:S02]  /*0340*/  MUFU.RCP R13, R13 ;  /* 0x0000000d000d7308 */ /* 0x000e240000001000 */
[----:B0-----:R-:W-:-:S04]  /*0350*/  FMUL R5, R13, R4 ;  /* 0x000000040d057220 */ /* 0x001fc80000400000 */
[----:B------:R-:W-:-:S04]  /*0360*/  FMUL R0, R0, R5 ;  /* 0x0000000500007220 */ /* 0x000fc80000400000 */
[----:B----4-:R-:W-:Y:S01]  /*0370*/  FFMA R11, R0, R10, R11 ;  /* 0x0000000a000b7223 */ /* 0x010fe2000000000b */
[----:B------:R-:W-:Y:S06]  /*0380*/  @P2 EXIT ;  /* 0x000000000000294d */ /* 0x000fec0003800000 */
[----:B------:R-:W-:Y:S01]  /*0390*/  STG.E desc[UR6][R2.64], R11 ;  /* 0x0000000b02007986 */ /* 0x000fe2000c101906 */
[----:B------:R-:W-:Y:S05]  /*03a0*/  EXIT ;  /* 0x000000000000794d */ /* 0x000fea0003800000 */
.L_x_0:
[----:B------:R-:W-:-:S00]  /*03b0*/  BRA `(.L_x_0) ;  /* 0xfffffffc00fc7947 */ /* 0x000fc0000383ffff */
[----:B------:R-:W-:-:S00]  /*03c0*/  NOP ;  /* 0x0000000000007918 */ /* 0x000fc00000000000 */
        /* <DEDUP_REMOVED lines=11> */
.L_x_1:


//--------------------- .nv.global.init           --------------------------
	.section	.nv.global.init,"aw",@progbits
.nv.global.init:
	.type		_$_str,@object
	.size		_$_str,(_$_str_$_2 - _$_str)
_$_str:
        /*0000*/ 	.byte	0x5f, 0x5f, 0x43, 0x55, 0x44, 0x41, 0x5f, 0x46, 0x54, 0x5a, 0x00
	.type		_$_str_$_2,@object
	.size		_$_str_$_2,(.L_1 - _$_str_$_2)
_$_str_$_2:
        /*000b*/ 	.byte	0x5f, 0x5f, 0x43, 0x55, 0x44, 0x41, 0x5f, 0x50, 0x52, 0x45, 0x43, 0x5f, 0x53, 0x51, 0x52, 0x54
        /*001b*/ 	.byte	0x00
.L_1:


//--------------------- .nv.shared.reserved.0     --------------------------
	.section	.nv.shared.reserved.0,"aw",@nobits
	.weak		__nv_reservedSMEM_offset_0_alias
	.size		__nv_reservedSMEM_offset_0_alias, 0, 0
	.other		__nv_reservedSMEM_offset_0_alias,@"STO_CUDA_RESERVED_SHARED STV_DEFAULT"
__nv_reservedSMEM_offset_0_alias:
	.zero		0


//--------------------- .nv.constant0.triton_poi_fused__native_batch_norm_legit_no_training_10 --------------------------
	.section	.nv.constant0.triton_poi_fused__native_batch_norm_legit_no_training_10,"a",@progbits
	.sectionflags	@""
	.align	4
.nv.constant0.triton_poi_fused__native_batch_norm_legit_no_training_10:
	.zero		584


//--------------------- SYMBOLS --------------------------

	.type		.nv.reservedSmem.offset0,@object
	.size		.nv.reservedSmem.offset0,0x4
